//
// Generated by NVIDIA NVVM Compiler
//
// Compiler Build ID: CL-36424714
// Cuda compilation tools, release 13.0, V13.0.88
// Based on NVVM 20.0.0
//

.version 9.0
.target sm_100
.address_size 64

	// .globl	_Z6VecAddPdS_S_
.extern .func  (.param .b32 func_retval0) vprintf
(
	.param .b64 vprintf_param_0,
	.param .b64 vprintf_param_1
)
;
.global .align 1 .b8 $str[38] = {65, 91, 37, 100, 93, 32, 40, 37, 102, 41, 32, 43, 32, 66, 91, 37, 100, 93, 32, 40, 37, 102, 41, 32, 61, 32, 67, 91, 37, 100, 93, 32, 40, 37, 102, 41, 10};

.visible .entry _Z6VecAddPdS_S_(
	.param .u64 .ptr .align 1 _Z6VecAddPdS_S__param_0,
	.param .u64 .ptr .align 1 _Z6VecAddPdS_S__param_1,
	.param .u64 .ptr .align 1 _Z6VecAddPdS_S__param_2
)
{
	.local .align 16 .b8 	__local_depot0[48];
	.reg .b64 	%SP;
	.reg .b64 	%SPL;
	.reg .b32 	%r<7>;
	.reg .b64 	%rd<15>;
	.reg .b64 	%fd<6>;

	mov.u64 	%SPL, __local_depot0;
	cvta.local.u64 	%SP, %SPL;
	ld.param.u64 	%rd1, [_Z6VecAddPdS_S__param_0];
	ld.param.u64 	%rd2, [_Z6VecAddPdS_S__param_1];
	ld.param.u64 	%rd3, [_Z6VecAddPdS_S__param_2];
	cvta.to.global.u64 	%rd4, %rd3;
	cvta.to.global.u64 	%rd5, %rd2;
	cvta.to.global.u64 	%rd6, %rd1;
	add.u64 	%rd7, %SP, 0;
	add.u64 	%rd8, %SPL, 0;
	mov.u32 	%r1, %ctaid.x;
	mov.u32 	%r2, %ntid.x;
	mov.u32 	%r3, %tid.x;
	mad.lo.s32 	%r4, %r1, %r2, %r3;
	mul.wide.s32 	%rd9, %r4, 8;
	add.s64 	%rd10, %rd6, %rd9;
	ld.global.f64 	%fd1, [%rd10];
	add.s64 	%rd11, %rd5, %rd9;
	ld.global.f64 	%fd2, [%rd11];
	add.f64 	%fd3, %fd1, %fd2;
	add.s64 	%rd12, %rd4, %rd9;
	st.global.f64 	[%rd12], %fd3;
	ld.global.f64 	%fd4, [%rd10];
	ld.global.f64 	%fd5, [%rd11];
	st.local.u32 	[%rd8], %r4;
	st.local.f64 	[%rd8+8], %fd4;
	st.local.u32 	[%rd8+16], %r4;
	st.local.f64 	[%rd8+24], %fd5;
	st.local.u32 	[%rd8+32], %r4;
	st.local.f64 	[%rd8+40], %fd3;
	mov.u64 	%rd13, $str;
	cvta.global.u64 	%rd14, %rd13;
	{ // callseq 0, 0
	.param .b64 param0;
	st.param.b64 	[param0], %rd14;
	.param .b64 param1;
	st.param.b64 	[param1], %rd7;
	.param .b32 retval0;
	call.uni (retval0), 
	vprintf, 
	(
	param0, 
	param1
	);
	ld.param.b32 	%r5, [retval0];
	} // callseq 0
	ret;

}


// ===== COMPILED SASS (sm_100) =====

	.target	sm_100

	.elftype	@"ET_EXEC"


//--------------------- .note.nv.tkinfo           --------------------------
	.section	.note.nv.tkinfo,"",@"SHT_NOTE"
	.sectionflags	@"SHF_NOTE_NV_TKINFO"
	.tkinfo
        /*0018*/ 	.word	0x00000002
        /*0030*/ 	.string	""
        /*0030*/ 	.string	"ptxas"
        /*0030*/ 	.string	"Cuda compilation tools, release 13.0, V13.0.88"
        /*0030*/ 	.string	"Build cuda_13.0.r13.0/compiler.36424714_0"
        /*0030*/ 	.string	"-arch sm_100 -m 64 "



//--------------------- .note.nv.cuinfo           --------------------------
	.section	.note.nv.cuinfo,"",@"SHT_NOTE"
	.sectionflags	@"SHF_NOTE_NV_CUINFO"
        /*0018*/ 	.short	0x0002
        /*001a*/ 	.short	0x0064
        /*001c*/ 	.short	0x0082
	.zero		2


//--------------------- .nv.info                  --------------------------
	.section	.nv.info,"",@"SHT_CUDA_INFO"
	.align	4


	//----- nvinfo : EIATTR_REGCOUNT
	.align		4
        /*0000*/ 	.byte	0x04, 0x2f
        /*0002*/ 	.short	(.L_2 - .L_1)
	.align		4
.L_1:
        /*0004*/ 	.word	index@(_Z6VecAddPdS_S_)
        /*0008*/ 	.word	0x00000018


	//----- nvinfo : EIATTR_FRAME_SIZE
	.align		4
.L_2:
        /*000c*/ 	.byte	0x04, 0x11
        /*000e*/ 	.short	(.L_4 - .L_3)
	.align		4
.L_3:
        /*0010*/ 	.word	index@(_Z6VecAddPdS_S_)
        /*0014*/ 	.word	0x00000030


	//----- nvinfo : EIATTR_MIN_STACK_SIZE
	.align		4
.L_4:
        /*0018*/ 	.byte	0x04, 0x12
        /*001a*/ 	.short	(.L_6 - .L_5)
	.align		4
.L_5:
        /*001c*/ 	.word	index@(_Z6VecAddPdS_S_)
        /*0020*/ 	.word	0x00000030
.L_6:


//--------------------- .nv.compat                --------------------------
	.section	.nv.compat,"",@"SHT_CUDA_COMPAT_INFO"
	.align	4
        /*0000*/ 	.byte	0x02, 0x09, 0x00, 0x00, 0x02, 0x02, 0x01, 0x00, 0x02, 0x05, 0x05, 0x00, 0x03, 0x07, 0x01, 0x01
        /*0010*/ 	.byte	0x02, 0x03, 0x00, 0x00, 0x02, 0x06, 0x01, 0x00, 0x04, 0x0b, 0x08, 0x00, 0x01, 0x00, 0x00, 0x00
        /*0020*/ 	.byte	0x00, 0x00, 0x00, 0x00


//--------------------- .nv.info._Z6VecAddPdS_S_  --------------------------
	.section	.nv.info._Z6VecAddPdS_S_,"",@"SHT_CUDA_INFO"
	.sectionflags	@""
	.align	4


	//----- nvinfo : EIATTR_CUDA_API_VERSION
	.align		4
        /*0000*/ 	.byte	0x04, 0x37
        /*0002*/ 	.short	(.L_8 - .L_7)
.L_7:
        /*0004*/ 	.word	0x00000082


	//----- nvinfo : EIATTR_KPARAM_INFO
	.align		4
.L_8:
        /*0008*/ 	.byte	0x04, 0x17
        /*000a*/ 	.short	(.L_10 - .L_9)
.L_9:
        /*000c*/ 	.word	0x00000000
        /*0010*/ 	.short	0x0002
        /*0012*/ 	.short	0x0010
        /*0014*/ 	.byte	0x00, 0xf5, 0x21, 0x00


	//----- nvinfo : EIATTR_KPARAM_INFO
	.align		4
.L_10:
        /*0018*/ 	.byte	0x04, 0x17
        /*001a*/ 	.short	(.L_12 - .L_11)
.L_11:
        /*001c*/ 	.word	0x00000000
        /*0020*/ 	.short	0x0001
        /*0022*/ 	.short	0x0008
        /*0024*/ 	.byte	0x00, 0xf5, 0x21, 0x00


	//----- nvinfo : EIATTR_KPARAM_INFO
	.align		4
.L_12:
        /*0028*/ 	.byte	0x04, 0x17
        /*002a*/ 	.short	(.L_14 - .L_13)
.L_13:
        /*002c*/ 	.word	0x00000000
        /*0030*/ 	.short	0x0000
        /*0032*/ 	.short	0x0000
        /*0034*/ 	.byte	0x00, 0xf5, 0x21, 0x00


	//----- nvinfo : EIATTR_SPARSE_MMA_MASK
	.align		4
.L_14:
        /*0038*/ 	.byte	0x03, 0x50
        /*003a*/ 	.short	0x0000


	//----- nvinfo : EIATTR_MAXREG_COUNT
	.align		4
        /*003c*/ 	.byte	0x03, 0x1b
        /*003e*/ 	.short	0x00ff


	//----- nvinfo : EIATTR_EXTERNS
	.align		4
        /*0040*/ 	.byte	0x04, 0x0f
        /*0042*/ 	.short	(.L_16 - .L_15)


	//   ....[0]....
	.align		4
.L_15:
        /*0044*/ 	.word	index@(vprintf)


	//----- nvinfo : EIATTR_MERCURY_ISA_VERSION
	.align		4
.L_16:
        /*0048*/ 	.byte	0x03, 0x5f
        /*004a*/ 	.short	0x0101


	//----- nvinfo : EIATTR_VRC_CTA_INIT_COUNT
	.align		4
        /*004c*/ 	.byte	0x02, 0x4a
	.zero		1
	.zero		1


	//----- nvinfo : EIATTR_SYSCALL_OFFSETS
	.align		4
        /*0050*/ 	.byte	0x04, 0x46
        /*0052*/ 	.short	(.L_18 - .L_17)


	//   ....[0]....
.L_17:
        /*0054*/ 	.word	0x00000230


	//----- nvinfo : EIATTR_EXIT_INSTR_OFFSETS
	.align		4
.L_18:
        /*0058*/ 	.byte	0x04, 0x1c
        /*005a*/ 	.short	(.L_20 - .L_19)


	//   ....[0]....
.L_19:
        /*005c*/ 	.word	0x00000240


	//----- nvinfo : EIATTR_CBANK_PARAM_SIZE
	.align		4
.L_20:
        /*0060*/ 	.byte	0x03, 0x19
        /*0062*/ 	.short	0x0018


	//----- nvinfo : EIATTR_PARAM_CBANK
	.align		4
        /*0064*/ 	.byte	0x04, 0x0a
        /*0066*/ 	.short	(.L_22 - .L_21)
	.align		4
.L_21:
        /*0068*/ 	.word	index@(.nv.constant0._Z6VecAddPdS_S_)
        /*006c*/ 	.short	0x0380
        /*006e*/ 	.short	0x0018


	//----- nvinfo : EIATTR_SW_WAR
	.align		4
.L_22:
        /*0070*/ 	.byte	0x04, 0x36
        /*0072*/ 	.short	(.L_24 - .L_23)
.L_23:
        /*0074*/ 	.word	0x00000008
.L_24:


//--------------------- .nv.callgraph             --------------------------
	.section	.nv.callgraph,"",@"SHT_CUDA_CALLGRAPH"
	.align	4
	.sectionentsize	8
	.align		4
        /*0000*/ 	.word	0x00000000
	.align		4
        /*0004*/ 	.word	0xffffffff
	.align		4
        /*0008*/ 	.word	index@(_Z6VecAddPdS_S_)
	.align		4
        /*000c*/ 	.word	index@(vprintf)
	.align		4
        /*0010*/ 	.word	0x00000000
	.align		4
        /*0014*/ 	.word	0xfffffffe
	.align		4
        /*0018*/ 	.word	0x00000000
	.align		4
        /*001c*/ 	.word	0xfffffffd
	.align		4
        /*0020*/ 	.word	0x00000000
	.align		4
        /*0024*/ 	.word	0xfffffffc


//--------------------- .nv.constant4             --------------------------
	.section	.nv.constant4,"a",@progbits
	.align	8
	.align		8
.nv.constant4:
        /*0000*/ 	.dword	vprintf
	.align		8
        /*0008*/ 	.dword	$str


//--------------------- .text._Z6VecAddPdS_S_     --------------------------
	.section	.text._Z6VecAddPdS_S_,"ax",@progbits
	.align	128
        .global         _Z6VecAddPdS_S_
        .type           _Z6VecAddPdS_S_,@function
        .size           _Z6VecAddPdS_S_,(.L_x_2 - _Z6VecAddPdS_S_)
        .other          _Z6VecAddPdS_S_,@"STO_CUDA_ENTRY STV_DEFAULT"
_Z6VecAddPdS_S_:
.text._Z6VecAddPdS_S_:
[----:B------:R-:W0:Y:S01]  /*0000*/  LDC R1, c[0x0][0x37c] ;  /* 0x0000df00ff017b82 */ /* 0x000e220000000800 */
[----:B------:R-:W1:Y:S01]  /*0010*/  S2R R3, SR_TID.X ;  /* 0x0000000000037919 */ /* 0x000e620000002100 */
[----:B------:R-:W2:Y:S06]  /*0020*/  LDCU UR6, c[0x0][0x2fc] ;  /* 0x00005f80ff0677ac */ /* 0x000eac0008000800 */
[----:B------:R-:W1:Y:S01]  /*0030*/  S2UR UR7, SR_CTAID.X ;  /* 0x00000000000779c3 */ /* 0x000e620000002500 */
[----:B0-----:R-:W-:Y:S01]  /*0040*/  IADD3 R1, PT, PT, R1, -0x30, RZ ;  /* 0xffffffd001017810 */ /* 0x001fe20007ffe0ff */
[----:B------:R-:W0:Y:S06]  /*0050*/  LDCU.64 UR4, c[0x0][0x358] ;  /* 0x00006b00ff0477ac */ /* 0x000e2c0008000a00 */
[----:B------:R-:W3:Y:S08]  /*0060*/  LDC.64 R4, c[0x0][0x380] ;  /* 0x0000e000ff047b82 */ /* 0x000ef00000000a00 */
[----:B------:R-:W4:Y:S08]  /*0070*/  LDC.64 R6, c[0x0][0x388] ;  /* 0x0000e200ff067b82 */ /* 0x000f300000000a00 */
[----:B------:R-:W5:Y:S01]  /*0080*/  LDC.64 R14, c[0x0][0x390] ;  /* 0x0000e400ff0e7b82 */ /* 0x000f620000000a00 */
[----:B------:R-:W-:Y:S01]  /*0090*/  MOV R12, 0x0 ;  /* 0x00000000000c7802 */ /* 0x000fe20000000f00 */
[----:B------:R-:W2:Y:S06]  /*00a0*/  LDCU.64 UR8, c[0x4][0x8] ;  /* 0x01000100ff0877ac */ /* 0x000eac0008000a00 */
[----:B------:R-:W1:Y:S02]  /*00b0*/  LDC R0, c[0x0][0x360] ;  /* 0x0000d800ff007b82 */ /* 0x000e640000000800 */
[----:B-1----:R-:W-:-:S04]  /*00c0*/  IMAD R0, R0, UR7, R3 ;  /* 0x0000000700007c24 */ /* 0x002fc8000f8e0203 */
[----:B---3--:R-:W-:-:S04]  /*00d0*/  IMAD.WIDE R4, R0, 0x8, R4 ;  /* 0x0000000800047825 */ /* 0x008fc800078e0204 */
[C---:B----4-:R-:W-:Y:S01]  /*00e0*/  IMAD.WIDE R6, R0.reuse, 0x8, R6 ;  /* 0x0000000800067825 */ /* 0x050fe200078e0206 */
[----:B0-----:R-:W3:Y:S04]  /*00f0*/  LDG.E.64 R2, desc[UR4][R4.64] ;  /* 0x0000000404027981 */ /* 0x001ee8000c1e1b00 */
[----:B------:R-:W3:Y:S01]  /*0100*/  LDG.E.64 R8, desc[UR4][R6.64] ;  /* 0x0000000406087981 */ /* 0x000ee2000c1e1b00 */
[----:B-----5:R-:W-:Y:S01]  /*0110*/  IMAD.WIDE R14, R0, 0x8, R14 ;  /* 0x00000008000e7825 */ /* 0x020fe200078e020e */
[----:B---3--:R-:W-:-:S07]  /*0120*/  DADD R2, R2, R8 ;  /* 0x0000000002027229 */ /* 0x008fce0000000008 */
[----:B------:R0:W-:Y:S04]  /*0130*/  STG.E.64 desc[UR4][R14.64], R2 ;  /* 0x000000020e007986 */ /* 0x0001e8000c101b04 */
[----:B------:R2:W3:Y:S04]  /*0140*/  LDG.E.64 R8, desc[UR4][R4.64] ;  /* 0x0000000404087981 */ /* 0x0004e8000c1e1b00 */
[----:B------:R1:W4:Y:S01]  /*0150*/  LDG.E.64 R10, desc[UR4][R6.64] ;  /* 0x00000004060a7981 */ /* 0x000322000c1e1b00 */
[----:B------:R-:W1:Y:S01]  /*0160*/  LDCU UR4, c[0x0][0x2f8] ;  /* 0x00005f00ff0477ac */ /* 0x000e620008000800 */
[----:B------:R-:W0:Y:S02]  /*0170*/  LDC.64 R12, c[0x4][R12] ;  /* 0x010000000c0c7b82 */ /* 0x000e240000000a00 */
[----:B------:R0:W-:Y:S01]  /*0180*/  STL [R1], R0 ;  /* 0x0000000001007387 */ /* 0x0001e20000100800 */
[----:B--2---:R-:W-:-:S03]  /*0190*/  MOV R4, UR8 ;  /* 0x0000000800047c02 */ /* 0x004fc60008000f00 */
[----:B------:R2:W-:Y:S01]  /*01a0*/  STL [R1+0x10], R0 ;  /* 0x0000100001007387 */ /* 0x0005e20000100800 */
[----:B------:R-:W-:-:S03]  /*01b0*/  MOV R5, UR9 ;  /* 0x0000000900057c02 */ /* 0x000fc60008000f00 */
[----:B------:R2:W-:Y:S04]  /*01c0*/  STL [R1+0x20], R0 ;  /* 0x0000200001007387 */ /* 0x0005e80000100800 */
[----:B------:R2:W-:Y:S01]  /*01d0*/  STL.64 [R1+0x28], R2 ;  /* 0x0000280201007387 */ /* 0x0005e20000100a00 */
[----:B-1----:R-:W-:-:S04]  /*01e0*/  IADD3 R6, P0, PT, R1, UR4, RZ ;  /* 0x0000000401067c10 */ /* 0x002fc8000ff1e0ff */
[----:B------:R-:W-:Y:S01]  /*01f0*/  IADD3.X R7, PT, PT, RZ, UR6, RZ, P0, !PT ;  /* 0x00000006ff077c10 */ /* 0x000fe200087fe4ff */
[----:B---3--:R2:W-:Y:S04]  /*0200*/  STL.64 [R1+0x8], R8 ;  /* 0x0000080801007387 */ /* 0x0085e80000100a00 */
[----:B0---4-:R2:W-:Y:S04]  /*0210*/  STL.64 [R1+0x18], R10 ;  /* 0x0000180a01007387 */ /* 0x0115e80000100a00 */
[----:B------:R-:W-:-:S07]  /*0220*/  LEPC R20, `(.L_x_0) ;  /* 0x000000001014794e */ /* 0x000fce0000000000 */
[----:B--2---:R-:W-:Y:S05]  /*0230*/  CALL.ABS.NOINC R12 ;  /* 0x000000000c007343 */ /* 0x004fea0003c00000 */
.L_x_0:
[----:B------:R-:W-:Y:S05]  /*0240*/  EXIT ;  /* 0x000000000000794d */ /* 0x000fea0003800000 */
.L_x_1:
[----:B------:R-:W-:-:S00]  /*0250*/  BRA `(.L_x_1) ;  /* 0xfffffffc00fc7947 */ /* 0x000fc0000383ffff */
[----:B------:R-:W-:-:S00]  /*0260*/  NOP ;  /* 0x0000000000007918 */ /* 0x000fc00000000000 */
        /* <DEDUP_REMOVED lines=9> */
.L_x_2:


//--------------------- .nv.global.init           --------------------------
	.section	.nv.global.init,"aw",@progbits
.nv.global.init:
	.type		$str,@object
	.size		$str,(.L_0 - $str)
$str:
        /*0000*/ 	.byte	0x41, 0x5b, 0x25, 0x64, 0x5d, 0x20, 0x28, 0x25, 0x66, 0x29, 0x20, 0x2b, 0x20, 0x42, 0x5b, 0x25
        /*0010*/ 	.byte	0x64, 0x5d, 0x20, 0x28, 0x25, 0x66, 0x29, 0x20, 0x3d, 0x20, 0x43, 0x5b, 0x25, 0x64, 0x5d, 0x20
        /*0020*/ 	.byte	0x28, 0x25, 0x66, 0x29, 0x0a, 0x00
.L_0:


//--------------------- .nv.shared.reserved.0     --------------------------
	.section	.nv.shared.reserved.0,"aw",@nobits
	.weak		__nv_reservedSMEM_offset_0_alias
	.size		__nv_reservedSMEM_offset_0_alias, 0, 64
	.other		__nv_reservedSMEM_offset_0_alias,@"STO_CUDA_RESERVED_SHARED STV_DEFAULT"
__nv_reservedSMEM_offset_0_alias:
	.zero		0
	.zero		64


//--------------------- .nv.constant0._Z6VecAddPdS_S_ --------------------------
	.section	.nv.constant0._Z6VecAddPdS_S_,"a",@progbits
	.sectionflags	@""
	.align	4
.nv.constant0._Z6VecAddPdS_S_:
	.zero		920


//--------------------- SYMBOLS --------------------------

	.type		.nv.reservedSmem.offset0,@object
	.size		.nv.reservedSmem.offset0,0x4
	.type		vprintf,@function
